//
// Generated by NVIDIA NVVM Compiler
//
// Compiler Build ID: CL-36424714
// Cuda compilation tools, release 13.0, V13.0.88
// Based on NVVM 20.0.0
//

.version 9.0
.target sm_100
.address_size 64

	// .globl	_Z9reductionPjS_i
// _ZZ9reductionPjS_iE11partialSums has been demoted

.visible .entry _Z9reductionPjS_i(
	.param .u64 .ptr .align 1 _Z9reductionPjS_i_param_0,
	.param .u64 .ptr .align 1 _Z9reductionPjS_i_param_1,
	.param .u32 _Z9reductionPjS_i_param_2
)
{
	.reg .pred 	%p<6>;
	.reg .b32 	%r<29>;
	.reg .b64 	%rd<9>;
	// demoted variable
	.shared .align 4 .b8 _ZZ9reductionPjS_iE11partialSums[8192];
	ld.param.u64 	%rd3, [_Z9reductionPjS_i_param_0];
	ld.param.u64 	%rd2, [_Z9reductionPjS_i_param_1];
	ld.param.u32 	%r8, [_Z9reductionPjS_i_param_2];
	cvta.to.global.u64 	%rd1, %rd3;
	mov.u32 	%r9, %ctaid.x;
	shl.b32 	%r10, %r9, 11;
	mov.u32 	%r1, %tid.x;
	or.b32  	%r2, %r10, %r1;
	setp.ge.u32 	%p1, %r2, %r8;
	shl.b32 	%r11, %r1, 2;
	mov.u32 	%r12, _ZZ9reductionPjS_iE11partialSums;
	add.s32 	%r3, %r12, %r11;
	@%p1 bra 	$L__BB0_2;
	mul.wide.u32 	%rd4, %r2, 4;
	add.s64 	%rd5, %rd1, %rd4;
	ld.global.u32 	%r14, [%rd5];
	st.shared.u32 	[%r3], %r14;
	bra.uni 	$L__BB0_3;
$L__BB0_2:
	mov.b32 	%r13, 0;
	st.shared.u32 	[%r3], %r13;
$L__BB0_3:
	mov.u32 	%r28, %ntid.x;
	add.s32 	%r5, %r2, %r28;
	setp.ge.u32 	%p2, %r5, %r8;
	@%p2 bra 	$L__BB0_5;
	mul.wide.u32 	%rd6, %r5, 4;
	add.s64 	%rd7, %rd1, %rd6;
	ld.global.u32 	%r18, [%rd7];
	shl.b32 	%r19, %r28, 2;
	add.s32 	%r20, %r3, %r19;
	st.shared.u32 	[%r20], %r18;
	bra.uni 	$L__BB0_6;
$L__BB0_5:
	shl.b32 	%r15, %r28, 2;
	add.s32 	%r16, %r3, %r15;
	mov.b32 	%r17, 0;
	st.shared.u32 	[%r16], %r17;
$L__BB0_6:
	bar.sync 	0;
	setp.ge.u32 	%p3, %r1, %r28;
	@%p3 bra 	$L__BB0_8;
	shl.b32 	%r21, %r28, 2;
	add.s32 	%r22, %r3, %r21;
	ld.shared.u32 	%r23, [%r22];
	ld.shared.u32 	%r24, [%r3];
	add.s32 	%r25, %r24, %r23;
	st.shared.u32 	[%r3], %r25;
$L__BB0_8:
	shr.u32 	%r7, %r28, 1;
	setp.gt.u32 	%p4, %r28, 1;
	mov.u32 	%r28, %r7;
	@%p4 bra 	$L__BB0_6;
	setp.ne.s32 	%p5, %r1, 0;
	@%p5 bra 	$L__BB0_11;
	ld.shared.u32 	%r26, [_ZZ9reductionPjS_iE11partialSums];
	cvta.to.global.u64 	%rd8, %rd2;
	atom.global.add.u32 	%r27, [%rd8], %r26;
$L__BB0_11:
	ret;

}


// ===== COMPILED SASS (sm_100) =====

	.target	sm_100

	.elftype	@"ET_EXEC"


//--------------------- .note.nv.tkinfo           --------------------------
	.section	.note.nv.tkinfo,"",@"SHT_NOTE"
	.sectionflags	@"SHF_NOTE_NV_TKINFO"
	.tkinfo
        /*0018*/ 	.word	0x00000002
        /*0030*/ 	.string	""
        /*0030*/ 	.string	"ptxas"
        /*0030*/ 	.string	"Cuda compilation tools, release 13.0, V13.0.88"
        /*0030*/ 	.string	"Build cuda_13.0.r13.0/compiler.36424714_0"
        /*0030*/ 	.string	"-arch sm_100 -m 64 "



//--------------------- .note.nv.cuinfo           --------------------------
	.section	.note.nv.cuinfo,"",@"SHT_NOTE"
	.sectionflags	@"SHF_NOTE_NV_CUINFO"
        /*0018*/ 	.short	0x0002
        /*001a*/ 	.short	0x0064
        /*001c*/ 	.short	0x0082
	.zero		2


//--------------------- .nv.info                  --------------------------
	.section	.nv.info,"",@"SHT_CUDA_INFO"
	.align	4


	//----- nvinfo : EIATTR_REGCOUNT
	.align		4
        /*0000*/ 	.byte	0x04, 0x2f
        /*0002*/ 	.short	(.L_1 - .L_0)
	.align		4
.L_0:
        /*0004*/ 	.word	index@(_Z9reductionPjS_i)
        /*0008*/ 	.word	0x0000000a


	//----- nvinfo : EIATTR_FRAME_SIZE
	.align		4
.L_1:
        /*000c*/ 	.byte	0x04, 0x11
        /*000e*/ 	.short	(.L_3 - .L_2)
	.align		4
.L_2:
        /*0010*/ 	.word	index@(_Z9reductionPjS_i)
        /*0014*/ 	.word	0x00000000


	//----- nvinfo : EIATTR_MIN_STACK_SIZE
	.align		4
.L_3:
        /*0018*/ 	.byte	0x04, 0x12
        /*001a*/ 	.short	(.L_5 - .L_4)
	.align		4
.L_4:
        /*001c*/ 	.word	index@(_Z9reductionPjS_i)
        /*0020*/ 	.word	0x00000000
.L_5:


//--------------------- .nv.compat                --------------------------
	.section	.nv.compat,"",@"SHT_CUDA_COMPAT_INFO"
	.align	4
        /*0000*/ 	.byte	0x02, 0x09, 0x00, 0x00, 0x02, 0x02, 0x01, 0x00, 0x02, 0x05, 0x05, 0x00, 0x03, 0x07, 0x01, 0x01
        /*0010*/ 	.byte	0x02, 0x03, 0x00, 0x00, 0x02, 0x06, 0x01, 0x00, 0x04, 0x0b, 0x08, 0x00, 0x09, 0x00, 0x00, 0x00
        /*0020*/ 	.byte	0x00, 0x00, 0x00, 0x00


//--------------------- .nv.info._Z9reductionPjS_i --------------------------
	.section	.nv.info._Z9reductionPjS_i,"",@"SHT_CUDA_INFO"
	.sectionflags	@""
	.align	4


	//----- nvinfo : EIATTR_CUDA_API_VERSION
	.align		4
        /*0000*/ 	.byte	0x04, 0x37
        /*0002*/ 	.short	(.L_7 - .L_6)
.L_6:
        /*0004*/ 	.word	0x00000082


	//----- nvinfo : EIATTR_KPARAM_INFO
	.align		4
.L_7:
        /*0008*/ 	.byte	0x04, 0x17
        /*000a*/ 	.short	(.L_9 - .L_8)
.L_8:
        /*000c*/ 	.word	0x00000000
        /*0010*/ 	.short	0x0002
        /*0012*/ 	.short	0x0010
        /*0014*/ 	.byte	0x00, 0xf0, 0x11, 0x00


	//----- nvinfo : EIATTR_KPARAM_INFO
	.align		4
.L_9:
        /*0018*/ 	.byte	0x04, 0x17
        /*001a*/ 	.short	(.L_11 - .L_10)
.L_10:
        /*001c*/ 	.word	0x00000000
        /*0020*/ 	.short	0x0001
        /*0022*/ 	.short	0x0008
        /*0024*/ 	.byte	0x00, 0xf5, 0x21, 0x00


	//----- nvinfo : EIATTR_KPARAM_INFO
	.align		4
.L_11:
        /*0028*/ 	.byte	0x04, 0x17
        /*002a*/ 	.short	(.L_13 - .L_12)
.L_12:
        /*002c*/ 	.word	0x00000000
        /*0030*/ 	.short	0x0000
        /*0032*/ 	.short	0x0000
        /*0034*/ 	.byte	0x00, 0xf5, 0x21, 0x00


	//----- nvinfo : EIATTR_SPARSE_MMA_MASK
	.align		4
.L_13:
        /*0038*/ 	.byte	0x03, 0x50
        /*003a*/ 	.short	0x0000


	//----- nvinfo : EIATTR_MAXREG_COUNT
	.align		4
        /*003c*/ 	.byte	0x03, 0x1b
        /*003e*/ 	.short	0x00ff


	//----- nvinfo : EIATTR_NUM_BARRIERS
	.align		4
        /*0040*/ 	.byte	0x02, 0x4c
        /*0042*/ 	.byte	0x01
	.zero		1


	//----- nvinfo : EIATTR_MERCURY_ISA_VERSION
	.align		4
        /*0044*/ 	.byte	0x03, 0x5f
        /*0046*/ 	.short	0x0101


	//----- nvinfo : EIATTR_VRC_CTA_INIT_COUNT
	.align		4
        /*0048*/ 	.byte	0x02, 0x4a
	.zero		1
	.zero		1


	//----- nvinfo : EIATTR_EXIT_INSTR_OFFSETS
	.align		4
        /*004c*/ 	.byte	0x04, 0x1c
        /*004e*/ 	.short	(.L_15 - .L_14)


	//   ....[0]....
.L_14:
        /*0050*/ 	.word	0x000002b0


	//   ....[1]....
        /*0054*/ 	.word	0x00000320


	//----- nvinfo : EIATTR_CRS_STACK_SIZE
	.align		4
.L_15:
        /*0058*/ 	.byte	0x04, 0x1e
        /*005a*/ 	.short	(.L_17 - .L_16)
.L_16:
        /*005c*/ 	.word	0x00000000


	//----- nvinfo : EIATTR_CBANK_PARAM_SIZE
	.align		4
.L_17:
        /*0060*/ 	.byte	0x03, 0x19
        /*0062*/ 	.short	0x0014


	//----- nvinfo : EIATTR_PARAM_CBANK
	.align		4
        /*0064*/ 	.byte	0x04, 0x0a
        /*0066*/ 	.short	(.L_19 - .L_18)
	.align		4
.L_18:
        /*0068*/ 	.word	index@(.nv.constant0._Z9reductionPjS_i)
        /*006c*/ 	.short	0x0380
        /*006e*/ 	.short	0x0014


	//----- nvinfo : EIATTR_SW_WAR
	.align		4
.L_19:
        /*0070*/ 	.byte	0x04, 0x36
        /*0072*/ 	.short	(.L_21 - .L_20)
.L_20:
        /*0074*/ 	.word	0x00000008
.L_21:


//--------------------- .nv.callgraph             --------------------------
	.section	.nv.callgraph,"",@"SHT_CUDA_CALLGRAPH"
	.align	4
	.sectionentsize	8
	.align		4
        /*0000*/ 	.word	0x00000000
	.align		4
        /*0004*/ 	.word	0xffffffff
	.align		4
        /*0008*/ 	.word	0x00000000
	.align		4
        /*000c*/ 	.word	0xfffffffe
	.align		4
        /*0010*/ 	.word	0x00000000
	.align		4
        /*0014*/ 	.word	0xfffffffd
	.align		4
        /*0018*/ 	.word	0x00000000
	.align		4
        /*001c*/ 	.word	0xfffffffc


//--------------------- .text._Z9reductionPjS_i   --------------------------
	.section	.text._Z9reductionPjS_i,"ax",@progbits
	.align	128
        .global         _Z9reductionPjS_i
        .type           _Z9reductionPjS_i,@function
        .size           _Z9reductionPjS_i,(.L_x_4 - _Z9reductionPjS_i)
        .other          _Z9reductionPjS_i,@"STO_CUDA_ENTRY STV_DEFAULT"
_Z9reductionPjS_i:
.text._Z9reductionPjS_i:
[----:B------:R-:W-:Y:S01]  /*0000*/  LDC R1, c[0x0][0x37c] ;  /* 0x0000df00ff017b82 */ /* 0x000fe20000000800 */
[----:B------:R-:W0:Y:S07]  /*0010*/  S2R R4, SR_TID.X ;  /* 0x0000000000047919 */ /* 0x000e2e0000002100 */
[----:B------:R-:W1:Y:S01]  /*0020*/  S2UR UR4, SR_CTAID.X ;  /* 0x00000000000479c3 */ /* 0x000e620000002500 */
[----:B------:R-:W2:Y:S01]  /*0030*/  LDCU UR8, c[0x0][0x390] ;  /* 0x00007200ff0877ac */ /* 0x000ea20008000800 */
[----:B------:R-:W3:Y:S01]  /*0040*/  LDCU.64 UR6, c[0x0][0x358] ;  /* 0x00006b00ff0677ac */ /* 0x000ee20008000a00 */
[----:B-1----:R-:W-:-:S06]  /*0050*/  USHF.L.U32 UR4, UR4, 0xb, URZ ;  /* 0x0000000b04047899 */ /* 0x002fcc00080006ff */
[----:B0-----:R-:W-:-:S04]  /*0060*/  LOP3.LUT R5, R4, UR4, RZ, 0xfc, !PT ;  /* 0x0000000404057c12 */ /* 0x001fc8000f8efcff */
[----:B--2---:R-:W-:-:S13]  /*0070*/  ISETP.GE.U32.AND P0, PT, R5, UR8, PT ;  /* 0x0000000805007c0c */ /* 0x004fda000bf06070 */
[----:B------:R-:W0:Y:S02]  /*0080*/  @!P0 LDC.64 R2, c[0x0][0x380] ;  /* 0x0000e000ff028b82 */ /* 0x000e240000000a00 */
[----:B0-----:R-:W-:-:S06]  /*0090*/  @!P0 IMAD.WIDE.U32 R2, R5, 0x4, R2 ;  /* 0x0000000405028825 */ /* 0x001fcc00078e0002 */
[----:B---3--:R-:W2:Y:S01]  /*00a0*/  @!P0 LDG.E R3, desc[UR6][R2.64] ;  /* 0x0000000602038981 */ /* 0x008ea2000c1e1900 */
[----:B------:R-:W0:Y:S01]  /*00b0*/  S2UR UR5, SR_CgaCtaId ;  /* 0x00000000000579c3 */ /* 0x000e220000008800 */
[----:B------:R-:W-:Y:S01]  /*00c0*/  UMOV UR4, 0x400 ;  /* 0x0000040000047882 */ /* 0x000fe20000000000 */
[----:B------:R-:W-:Y:S01]  /*00d0*/  BSSY.RECONVERGENT B0, `(.L_x_0) ;  /* 0x0000012000007945 */ /* 0x000fe20003800200 */
[----:B0-----:R-:W-:Y:S01]  /*00e0*/  ULEA UR4, UR5, UR4, 0x18 ;  /* 0x0000000405047291 */ /* 0x001fe2000f8ec0ff */
[----:B------:R-:W0:Y:S05]  /*00f0*/  LDCU UR5, c[0x0][0x360] ;  /* 0x00006c00ff0577ac */ /* 0x000e2a0008000800 */
[----:B------:R-:W-:Y:S01]  /*0100*/  LEA R0, R4, UR4, 0x2 ;  /* 0x0000000404007c11 */ /* 0x000fe2000f8e10ff */
[----:B0-----:R-:W-:-:S02]  /*0110*/  VIADD R5, R5, UR5 ;  /* 0x0000000505057c36 */ /* 0x001fc40008000000 */
[----:B------:R-:W-:Y:S02]  /*0120*/  IMAD.U32 R7, RZ, RZ, UR5 ;  /* 0x00000005ff077e24 */ /* 0x000fe4000f8e00ff */
[----:B--2---:R0:W-:Y:S04]  /*0130*/  @!P0 STS [R0], R3 ;  /* 0x0000000300008388 */ /* 0x0041e80000000800 */
[----:B------:R0:W-:Y:S01]  /*0140*/  @P0 STS [R0], RZ ;  /* 0x000000ff00000388 */ /* 0x0001e20000000800 */
[----:B------:R-:W-:-:S13]  /*0150*/  ISETP.GE.U32.AND P0, PT, R5, UR8, PT ;  /* 0x0000000805007c0c */ /* 0x000fda000bf06070 */
[----:B0-----:R-:W-:Y:S05]  /*0160*/  @P0 BRA `(.L_x_1) ;  /* 0x0000000000180947 */ /* 0x001fea0003800000 */
[----:B------:R-:W0:Y:S02]  /*0170*/  LDC.64 R2, c[0x0][0x380] ;  /* 0x0000e000ff027b82 */ /* 0x000e240000000a00 */
[----:B0-----:R-:W-:-:S06]  /*0180*/  IMAD.WIDE.U32 R2, R5, 0x4, R2 ;  /* 0x0000000405027825 */ /* 0x001fcc00078e0002 */
[----:B------:R-:W2:Y:S01]  /*0190*/  LDG.E R2, desc[UR6][R2.64] ;  /* 0x0000000602027981 */ /* 0x000ea2000c1e1900 */
[----:B------:R-:W-:-:S05]  /*01a0*/  IMAD R5, R7, 0x4, R0 ;  /* 0x0000000407057824 */ /* 0x000fca00078e0200 */
[----:B--2---:R1:W-:Y:S01]  /*01b0*/  STS [R5], R2 ;  /* 0x0000000205007388 */ /* 0x0043e20000000800 */
[----:B------:R-:W-:Y:S05]  /*01c0*/  BRA `(.L_x_2) ;  /* 0x0000000000087947 */ /* 0x000fea0003800000 */
.L_x_1:
[----:B------:R-:W-:-:S05]  /*01d0*/  IMAD R2, R7, 0x4, R0 ;  /* 0x0000000407027824 */ /* 0x000fca00078e0200 */
[----:B------:R0:W-:Y:S02]  /*01e0*/  STS [R2], RZ ;  /* 0x000000ff02007388 */ /* 0x0001e40000000800 */
.L_x_2:
[----:B------:R-:W-:Y:S05]  /*01f0*/  BSYNC.RECONVERGENT B0 ;  /* 0x0000000000007941 */ /* 0x000fea0003800200 */
.L_x_0:
[----:B------:R-:W-:Y:S01]  /*0200*/  BAR.SYNC.DEFER_BLOCKING 0x0 ;  /* 0x0000000000007b1d */ /* 0x000fe20000010000 */
[----:B------:R-:W-:-:S13]  /*0210*/  ISETP.GE.U32.AND P0, PT, R4, R7, PT ;  /* 0x000000070400720c */ /* 0x000fda0003f06070 */
[----:B01----:R-:W-:Y:S01]  /*0220*/  @!P0 IMAD R2, R7, 0x4, R0 ;  /* 0x0000000407028824 */ /* 0x003fe200078e0200 */
[----:B------:R-:W-:Y:S05]  /*0230*/  @!P0 LDS R3, [R0] ;  /* 0x0000000000038984 */ /* 0x000fea0000000800 */
[----:B------:R-:W0:Y:S02]  /*0240*/  @!P0 LDS R2, [R2] ;  /* 0x0000000002028984 */ /* 0x000e240000000800 */
[----:B0-----:R-:W-:-:S05]  /*0250*/  @!P0 IMAD.IADD R3, R2, 0x1, R3 ;  /* 0x0000000102038824 */ /* 0x001fca00078e0203 */
[----:B------:R2:W-:Y:S01]  /*0260*/  @!P0 STS [R0], R3 ;  /* 0x0000000300008388 */ /* 0x0005e20000000800 */
[----:B------:R-:W-:Y:S02]  /*0270*/  ISETP.GT.U32.AND P0, PT, R7, 0x1, PT ;  /* 0x000000010700780c */ /* 0x000fe40003f04070 */
[----:B------:R-:W-:-:S11]  /*0280*/  SHF.R.U32.HI R7, RZ, 0x1, R7 ;  /* 0x00000001ff077819 */ /* 0x000fd60000011607 */
[----:B--2---:R-:W-:Y:S05]  /*0290*/  @P0 BRA `(.L_x_0) ;  /* 0xfffffffc00d80947 */ /* 0x004fea000383ffff */
[----:B------:R-:W-:-:S13]  /*02a0*/  ISETP.NE.AND P0, PT, R4, RZ, PT ;  /* 0x000000ff0400720c */ /* 0x000fda0003f05270 */
[----:B------:R-:W-:Y:S05]  /*02b0*/  @P0 EXIT ;  /* 0x000000000000094d */ /* 0x000fea0003800000 */
[----:B------:R-:W0:Y:S01]  /*02c0*/  S2UR UR5, SR_CgaCtaId ;  /* 0x00000000000579c3 */ /* 0x000e220000008800 */
[----:B------:R-:W-:-:S07]  /*02d0*/  UMOV UR4, 0x400 ;  /* 0x0000040000047882 */ /* 0x000fce0000000000 */
[----:B------:R-:W1:Y:S01]  /*02e0*/  LDC.64 R2, c[0x0][0x388] ;  /* 0x0000e200ff027b82 */ /* 0x000e620000000a00 */
[----:B0-----:R-:W-:-:S09]  /*02f0*/  ULEA UR4, UR5, UR4, 0x18 ;  /* 0x0000000405047291 */ /* 0x001fd2000f8ec0ff */
[----:B------:R-:W1:Y:S04]  /*0300*/  LDS R5, [UR4] ;  /* 0x00000004ff057984 */ /* 0x000e680008000800 */
[----:B-1----:R-:W-:Y:S01]  /*0310*/  REDG.E.ADD.STRONG.GPU desc[UR6][R2.64], R5 ;  /* 0x000000050200798e */ /* 0x002fe2000c12e106 */
[----:B------:R-:W-:Y:S05]  /*0320*/  EXIT ;  /* 0x000000000000794d */ /* 0x000fea0003800000 */
.L_x_3:
[----:B------:R-:W-:-:S00]  /*0330*/  BRA `(.L_x_3) ;  /* 0xfffffffc00fc7947 */ /* 0x000fc0000383ffff */
[----:B------:R-:W-:-:S00]  /*0340*/  NOP ;  /* 0x0000000000007918 */ /* 0x000fc00000000000 */
        /* <DEDUP_REMOVED lines=11> */
.L_x_4:


//--------------------- .nv.shared._Z9reductionPjS_i --------------------------
	.section	.nv.shared._Z9reductionPjS_i,"aw",@nobits
	.sectionflags	@""
	.align	4
.nv.shared._Z9reductionPjS_i:
	.zero		9216


//--------------------- .nv.shared.reserved.0     --------------------------
	.section	.nv.shared.reserved.0,"aw",@nobits
	.weak		__nv_reservedSMEM_offset_0_alias
	.size		__nv_reservedSMEM_offset_0_alias, 0, 64
	.other		__nv_reservedSMEM_offset_0_alias,@"STO_CUDA_RESERVED_SHARED STV_DEFAULT"
__nv_reservedSMEM_offset_0_alias:
	.zero		0
	.zero		64


//--------------------- .nv.constant0._Z9reductionPjS_i --------------------------
	.section	.nv.constant0._Z9reductionPjS_i,"a",@progbits
	.sectionflags	@""
	.align	4
.nv.constant0._Z9reductionPjS_i:
	.zero		916


//--------------------- SYMBOLS --------------------------

	.type		.nv.reservedSmem.offset0,@object
	.size		.nv.reservedSmem.offset0,0x4
	.type		.nv.reservedSmem.cap,@object
	.size		.nv.reservedSmem.cap,0x4
